	.headerflags	@"EF_CUDA_TEXMODE_UNIFIED EF_CUDA_64BIT_ADDRESS EF_CUDA_SM89 EF_CUDA_VIRTUAL_SM(EF_CUDA_SM89)"
	.elftype	@"ET_EXEC"


//--------------------- .nv.info                  --------------------------
	.section	.nv.info,"",@"SHT_CUDA_INFO"
	.align	4


	//----- nvinfo : EIATTR_REGCOUNT
	.align		4
        /*0000*/ 	.byte	0x04, 0x2f
        /*0002*/ 	.short	(.L_1 - .L_0)
	.align		4
.L_0:
        /*0004*/ 	.word	index@(triton__0d1d2d3d4de)
        /*0008*/ 	.word	0x0000001f


	//----- nvinfo : EIATTR_MAX_STACK_SIZE
	.align		4
.L_1:
        /*000c*/ 	.byte	0x04, 0x23
        /*000e*/ 	.short	(.L_3 - .L_2)
	.align		4
.L_2:
        /*0010*/ 	.word	index@(triton__0d1d2d3d4de)
        /*0014*/ 	.word	0x00000000


	//----- nvinfo : EIATTR_MIN_STACK_SIZE
	.align		4
.L_3:
        /*0018*/ 	.byte	0x04, 0x12
        /*001a*/ 	.short	(.L_5 - .L_4)
	.align		4
.L_4:
        /*001c*/ 	.word	index@(triton__0d1d2d3d4de)
        /*0020*/ 	.word	0x00000000


	//----- nvinfo : EIATTR_FRAME_SIZE
	.align		4
.L_5:
        /*0024*/ 	.byte	0x04, 0x11
        /*0026*/ 	.short	(.L_7 - .L_6)
	.align		4
.L_6:
        /*0028*/ 	.word	index@(triton__0d1d2d3d4de)
        /*002c*/ 	.word	0x00000000
.L_7:


//--------------------- .nv.info.triton__0d1d2d3d4de --------------------------
	.section	.nv.info.triton__0d1d2d3d4de,"",@"SHT_CUDA_INFO"
	.align	4


	//----- nvinfo : EIATTR_CUDA_API_VERSION
	.align		4
        /*0000*/ 	.byte	0x04, 0x37
        /*0002*/ 	.short	(.L_9 - .L_8)
.L_8:
        /*0004*/ 	.word	0x0000007b


	//----- nvinfo : EIATTR_PARAM_CBANK
	.align		4
.L_9:
        /*0008*/ 	.byte	0x04, 0x0a
        /*000a*/ 	.short	(.L_11 - .L_10)
	.align		4
.L_10:
        /*000c*/ 	.word	index@(.nv.constant0.triton__0d1d2d3d4de)
        /*0010*/ 	.short	0x0160
        /*0012*/ 	.short	0x0024


	//----- nvinfo : EIATTR_CBANK_PARAM_SIZE
	.align		4
.L_11:
        /*0014*/ 	.byte	0x03, 0x19
        /*0016*/ 	.short	0x0024


	//----- nvinfo : EIATTR_KPARAM_INFO
	.align		4
        /*0018*/ 	.byte	0x04, 0x17
        /*001a*/ 	.short	(.L_13 - .L_12)
.L_12:
        /*001c*/ 	.word	0x00000000
        /*0020*/ 	.short	0x0004
        /*0022*/ 	.short	0x0020
        /*0024*/ 	.byte	0x00, 0xf0, 0x11, 0x00


	//----- nvinfo : EIATTR_KPARAM_INFO
	.align		4
.L_13:
        /*0028*/ 	.byte	0x04, 0x17
        /*002a*/ 	.short	(.L_15 - .L_14)
.L_14:
        /*002c*/ 	.word	0x00000000
        /*0030*/ 	.short	0x0003
        /*0032*/ 	.short	0x0018
        /*0034*/ 	.byte	0x00, 0xf0, 0x21, 0x00


	//----- nvinfo : EIATTR_KPARAM_INFO
	.align		4
.L_15:
        /*0038*/ 	.byte	0x04, 0x17
        /*003a*/ 	.short	(.L_17 - .L_16)
.L_16:
        /*003c*/ 	.word	0x00000000
        /*0040*/ 	.short	0x0002
        /*0042*/ 	.short	0x0010
        /*0044*/ 	.byte	0x00, 0xf0, 0x21, 0x00


	//----- nvinfo : EIATTR_KPARAM_INFO
	.align		4
.L_17:
        /*0048*/ 	.byte	0x04, 0x17
        /*004a*/ 	.short	(.L_19 - .L_18)
.L_18:
        /*004c*/ 	.word	0x00000000
        /*0050*/ 	.short	0x0001
        /*0052*/ 	.short	0x0008
        /*0054*/ 	.byte	0x00, 0xf0, 0x21, 0x00


	//----- nvinfo : EIATTR_KPARAM_INFO
	.align		4
.L_19:
        /*0058*/ 	.byte	0x04, 0x17
        /*005a*/ 	.short	(.L_21 - .L_20)
.L_20:
        /*005c*/ 	.word	0x00000000
        /*0060*/ 	.short	0x0000
        /*0062*/ 	.short	0x0000
        /*0064*/ 	.byte	0x00, 0xf0, 0x21, 0x00


	//----- nvinfo : EIATTR_MAXREG_COUNT
	.align		4
.L_21:
        /*0068*/ 	.byte	0x03, 0x1b
        /*006a*/ 	.short	0x00ff


	//----- nvinfo : EIATTR_EXIT_INSTR_OFFSETS
	.align		4
        /*006c*/ 	.byte	0x04, 0x1c
        /*006e*/ 	.short	(.L_23 - .L_22)


	//   ....[0]....
.L_22:
        /*0070*/ 	.word	0x000003b0


	//   ....[1]....
        /*0074*/ 	.word	0x000003d0


	//----- nvinfo : EIATTR_MAX_THREADS
	.align		4
.L_23:
        /*0078*/ 	.byte	0x04, 0x05
        /*007a*/ 	.short	(.L_25 - .L_24)
.L_24:
        /*007c*/ 	.word	0x00000080
        /*0080*/ 	.word	0x00000001
        /*0084*/ 	.word	0x00000001
.L_25:


//--------------------- .nv.rel.action            --------------------------
	.section	.nv.rel.action,"",@"SHT_CUDA_RELOCINFO"
	.align	8
	.sectionentsize	8
        /*0000*/ 	.byte	0x73, 0x00, 0x00, 0x00, 0x00, 0x00, 0x00, 0x00, 0x00, 0x00, 0x00, 0x11, 0x25, 0x00, 0x05, 0x36


//--------------------- .nv.constant0.triton__0d1d2d3d4de --------------------------
	.section	.nv.constant0.triton__0d1d2d3d4de,"a",@progbits
	.align	4
.nv.constant0.triton__0d1d2d3d4de:
	.zero		388


//--------------------- .text.triton__0d1d2d3d4de --------------------------
	.section	.text.triton__0d1d2d3d4de,"ax",@progbits
	.sectioninfo	@"SHI_REGISTERS=31"
	.align	128
        .global         triton__0d1d2d3d4de
        .type           triton__0d1d2d3d4de,@function
        .size           triton__0d1d2d3d4de,(.L_x_1 - triton__0d1d2d3d4de)
        .other          triton__0d1d2d3d4de,@"STO_CUDA_ENTRY STV_DEFAULT"
triton__0d1d2d3d4de:
.text.triton__0d1d2d3d4de:
[----:B------:R-:W-:-:S02]  /*0000*/  MOV R1, c[0x0][0x28] ;  /* 0x00000a0000017a02 */ /* 0x000fc40000000f00 */
[----:B------:R-:W0:Y:S01]  /*0010*/  S2R R5, SR_TID.X ;  /* 0x0000000000057919 */ /* 0x000e220000002100 */
[----:B------:R-:W-:Y:S01]  /*0020*/  MOV R28, 0x2 ;  /* 0x00000002001c7802 */ /* 0x000fe20000000f00 */
[----:B------:R-:W-:Y:S01]  /*0030*/  ULDC.64 UR4, c[0x0][0x118] ;  /* 0x0000460000047ab9 */ /* 0x000fe20000000a00 */
[----:B------:R-:W-:Y:S01]  /*0040*/  MOV R21, RZ ;  /* 0x000000ff00157202 */ /* 0x000fe20000000f00 */
[----:B------:R-:W1:Y:S01]  /*0050*/  S2R R0, SR_CTAID.X ;  /* 0x0000000000007919 */ /* 0x000e620000002500 */
[----:B------:R-:W-:Y:S02]  /*0060*/  PRMT R20, RZ, 0x7610, R20 ;  /* 0x00007610ff147816 */ /* 0x000fe40000000014 */
[----:B------:R-:W-:Y:S02]  /*0070*/  MOV R6, RZ ;  /* 0x000000ff00067202 */ /* 0x000fe40000000f00 */
[----:B------:R-:W-:Y:S02]  /*0080*/  PRMT R4, RZ, 0x7610, R4 ;  /* 0x00007610ff047816 */ /* 0x000fe40000000004 */
[----:B0-----:R-:W-:-:S04]  /*0090*/  LOP3.LUT R5, R5, 0x7f, RZ, 0xc0, !PT ;  /* 0x0000007f05057812 */ /* 0x001fc800078ec0ff */
[----:B-1----:R-:W-:Y:S02]  /*00a0*/  LEA R5, R0, R5, 0x7 ;  /* 0x0000000500057211 */ /* 0x002fe400078e38ff */
[----:B------:R-:W-:Y:S02]  /*00b0*/  MOV R0, 0x4 ;  /* 0x0000000400007802 */ /* 0x000fe40000000f00 */
[C---:B------:R-:W-:Y:S01]  /*00c0*/  ISETP.GE.AND P0, PT, R5.reuse, 0x900, PT ;  /* 0x000009000500780c */ /* 0x040fe20003f06270 */
[C---:B------:R-:W-:Y:S01]  /*00d0*/  IMAD.WIDE R8, R5.reuse, R28, c[0x0][0x160] ;  /* 0x0000580005087625 */ /* 0x040fe200078e021c */
[C---:B------:R-:W-:Y:S02]  /*00e0*/  IADD3 R13, R5.reuse, 0x900, RZ ;  /* 0x00000900050d7810 */ /* 0x040fe40007ffe0ff */
[C---:B------:R-:W-:Y:S01]  /*00f0*/  IADD3 R23, R5.reuse, 0x1200, RZ ;  /* 0x0000120005177810 */ /* 0x040fe20007ffe0ff */
[----:B------:R-:W-:-:S04]  /*0100*/  IMAD.WIDE R10, R5, R0, c[0x0][0x168] ;  /* 0x00005a00050a7625 */ /* 0x000fc800078e0200 */
[C---:B------:R-:W-:Y:S01]  /*0110*/  IMAD.WIDE R14, R13.reuse, R0, c[0x0][0x168] ;  /* 0x00005a000d0e7625 */ /* 0x040fe200078e0200 */
[----:B------:R-:W-:Y:S02]  /*0120*/  MOV R2, c[0x0][0x170] ;  /* 0x00005c0000027a02 */ /* 0x000fe40000000f00 */
[----:B------:R-:W-:Y:S01]  /*0130*/  MOV R3, c[0x0][0x174] ;  /* 0x00005d0000037a02 */ /* 0x000fe20000000f00 */
[----:B------:R-:W-:Y:S01]  /*0140*/  IMAD.WIDE R12, R13, R28, c[0x0][0x160] ;  /* 0x000058000d0c7625 */ /* 0x000fe200078e021c */
[----:B------:R0:W2:Y:S01]  /*0150*/  @!P0 LDG.E R21, [R14.64] ;  /* 0x000000040e158981 */ /* 0x0000a2000c1e1900 */
[----:B------:R-:W-:Y:S02]  /*0160*/  IADD3 R27, R5, 0x1b00, RZ ;  /* 0x00001b00051b7810 */ /* 0x000fe40007ffe0ff */
[----:B------:R-:W-:Y:S01]  /*0170*/  MOV R25, RZ ;  /* 0x000000ff00197202 */ /* 0x000fe20000000f00 */
[----:B------:R1:W3:Y:S01]  /*0180*/  @!P0 LDG.E.U16 R20, [R12.64] ;  /* 0x000000040c148981 */ /* 0x0002e2000c1e1500 */
[----:B------:R-:W-:Y:S01]  /*0190*/  IMAD.WIDE R16, R23, R0, c[0x0][0x168] ;  /* 0x00005a0017107625 */ /* 0x000fe200078e0200 */
[----:B------:R-:W-:-:S02]  /*01a0*/  PRMT R24, RZ, 0x7610, R24 ;  /* 0x00007610ff187816 */ /* 0x000fc40000000018 */
[----:B------:R4:W5:Y:S01]  /*01b0*/  @!P0 LDG.E R6, [R10.64] ;  /* 0x000000040a068981 */ /* 0x000962000c1e1900 */
[----:B------:R-:W-:-:S03]  /*01c0*/  MOV R26, RZ ;  /* 0x000000ff001a7202 */ /* 0x000fc60000000f00 */
[----:B------:R-:W5:Y:S01]  /*01d0*/  LDG.E R22, [R2.64+0x4] ;  /* 0x0000040402167981 */ /* 0x000f62000c1e1900 */
[----:B------:R-:W-:-:S03]  /*01e0*/  IMAD.WIDE R18, R27, R0, c[0x0][0x168] ;  /* 0x00005a001b127625 */ /* 0x000fc600078e0200 */
[----:B------:R0:W5:Y:S01]  /*01f0*/  @!P0 LDG.E.U16 R4, [R8.64] ;  /* 0x0000000408048981 */ /* 0x000162000c1e1500 */
[----:B-1----:R-:W-:Y:S01]  /*0200*/  PRMT R13, RZ, 0x7610, R13 ;  /* 0x00007610ff0d7816 */ /* 0x002fe2000000000d */
[-C--:B----4-:R-:W-:Y:S02]  /*0210*/  IMAD.WIDE R10, R27, R28.reuse, c[0x0][0x160] ;  /* 0x000058001b0a7625 */ /* 0x090fe400078e021c */
[----:B------:R-:W4:Y:S04]  /*0220*/  LDG.E R7, [R2.64] ;  /* 0x0000000402077981 */ /* 0x000f28000c1e1900 */
[----:B------:R-:W4:Y:S01]  /*0230*/  @!P0 LDG.E R25, [R16.64] ;  /* 0x0000000410198981 */ /* 0x000f22000c1e1900 */
[----:B0-----:R-:W-:-:S03]  /*0240*/  IMAD.WIDE R8, R23, R28, c[0x0][0x160] ;  /* 0x0000580017087625 */ /* 0x001fc600078e021c */
[----:B------:R-:W4:Y:S04]  /*0250*/  @!P0 LDG.E R26, [R18.64] ;  /* 0x00000004121a8981 */ /* 0x000f28000c1e1900 */
[----:B------:R-:W4:Y:S04]  /*0260*/  @!P0 LDG.E.U16 R24, [R8.64] ;  /* 0x0000000408188981 */ /* 0x000f28000c1e1500 */
[----:B------:R0:W4:Y:S04]  /*0270*/  LDG.E R12, [R2.64+0x8] ;  /* 0x00000804020c7981 */ /* 0x000128000c1e1900 */
[----:B------:R-:W4:Y:S04]  /*0280*/  @!P0 LDG.E.U16 R13, [R10.64] ;  /* 0x000000040a0d8981 */ /* 0x000f28000c1e1500 */
[----:B------:R0:W4:Y:S01]  /*0290*/  LDG.E R14, [R2.64+0xc] ;  /* 0x00000c04020e7981 */ /* 0x000122000c1e1900 */
[----:B--2---:R-:W-:Y:S01]  /*02a0*/  FMUL R21, R21, 48 ;  /* 0x4240000015157820 */ /* 0x004fe20000400000 */
[----:B---3--:R-:W-:Y:S01]  /*02b0*/  SHF.L.U32 R20, R20, 0x10, RZ ;  /* 0x0000001014147819 */ /* 0x008fe200000006ff */
[----:B-----5:R-:W-:-:S02]  /*02c0*/  FMUL R6, R6, 48 ;  /* 0x4240000006067820 */ /* 0x020fc40000400000 */
[----:B------:R-:W-:Y:S01]  /*02d0*/  FMUL R21, R22, R21 ;  /* 0x0000001516157220 */ /* 0x000fe20000400000 */
[----:B------:R-:W-:-:S03]  /*02e0*/  SHF.L.U32 R4, R4, 0x10, RZ ;  /* 0x0000001004047819 */ /* 0x000fc600000006ff */
[----:B------:R-:W-:Y:S01]  /*02f0*/  FMUL R21, R20, R21 ;  /* 0x0000001514157220 */ /* 0x000fe20000400000 */
[----:B----4-:R-:W-:Y:S01]  /*0300*/  FMUL R6, R7, R6 ;  /* 0x0000000607067220 */ /* 0x010fe20000400000 */
[----:B------:R-:W-:-:S03]  /*0310*/  FMUL R25, R25, 48 ;  /* 0x4240000019197820 */ /* 0x000fc60000400000 */
[----:B------:R-:W-:Y:S01]  /*0320*/  FFMA R6, R4, R6, R21 ;  /* 0x0000000604067223 */ /* 0x000fe20000000015 */
[----:B0-----:R-:W-:Y:S01]  /*0330*/  FMUL R3, R26, 48 ;  /* 0x424000001a037820 */ /* 0x001fe20000400000 */
[----:B------:R-:W-:Y:S01]  /*0340*/  SHF.L.U32 R7, R24, 0x10, RZ ;  /* 0x0000001018077819 */ /* 0x000fe200000006ff */
[----:B------:R-:W-:Y:S01]  /*0350*/  FMUL R25, R12, R25 ;  /* 0x000000190c197220 */ /* 0x000fe20000400000 */
[----:B------:R-:W-:-:S03]  /*0360*/  SHF.L.U32 R4, R13, 0x10, RZ ;  /* 0x000000100d047819 */ /* 0x000fc600000006ff */
[----:B------:R-:W-:Y:S01]  /*0370*/  FFMA R25, R7, R25, R6 ;  /* 0x0000001907197223 */ /* 0x000fe20000000006 */
[----:B------:R-:W-:Y:S01]  /*0380*/  FMUL R14, R14, R3 ;  /* 0x000000030e0e7220 */ /* 0x000fe20000400000 */
[----:B------:R-:W-:-:S03]  /*0390*/  IMAD.WIDE R2, R5, R0, c[0x0][0x178] ;  /* 0x00005e0005027625 */ /* 0x000fc600078e0200 */
[----:B------:R-:W-:Y:S01]  /*03a0*/  FFMA R25, R4, R14, R25 ;  /* 0x0000000e04197223 */ /* 0x000fe20000000019 */
[----:B------:R-:W-:Y:S06]  /*03b0*/  @P0 EXIT ;  /* 0x000000000000094d */ /* 0x000fec0003800000 */
[----:B------:R-:W-:Y:S01]  /*03c0*/  STG.E [R2.64], R25 ;  /* 0x0000001902007986 */ /* 0x000fe2000c101904 */
[----:B------:R-:W-:Y:S05]  /*03d0*/  EXIT ;  /* 0x000000000000794d */ /* 0x000fea0003800000 */
.L_x_0:
[----:B------:R-:W-:-:S00]  /*03e0*/  BRA `(.L_x_0) ;  /* 0xfffffff000007947 */ /* 0x000fc0000383ffff */
[----:B------:R-:W-:-:S00]  /*03f0*/  NOP ;  /* 0x0000000000007918 */ /* 0x000fc00000000000 */
        /* <DEDUP_REMOVED lines=8> */
.L_x_1:
